	.headerflags	@"EF_CUDA_TEXMODE_UNIFIED EF_CUDA_64BIT_ADDRESS EF_CUDA_ACCELERATORS EF_CUDA_SM90 EF_CUDA_VIRTUAL_SM(EF_CUDA_SM90)"
	.elftype	@"ET_EXEC"


//--------------------- .nv.info                  --------------------------
	.section	.nv.info,"",@"SHT_CUDA_INFO"
	.align	4


	//----- nvinfo : EIATTR_REGCOUNT
	.align		4
        /*0000*/ 	.byte	0x04, 0x2f
        /*0002*/ 	.short	(.L_2 - .L_1)
	.align		4
.L_1:
        /*0004*/ 	.word	index@(triton_red_fused__to_copy_add_mean_mul_pow_rsqrt_6)
        /*0008*/ 	.word	0x0000001e


	//----- nvinfo : EIATTR_MIN_STACK_SIZE
	.align		4
.L_2:
        /*000c*/ 	.byte	0x04, 0x12
        /*000e*/ 	.short	(.L_4 - .L_3)
	.align		4
.L_3:
        /*0010*/ 	.word	index@(triton_red_fused__to_copy_add_mean_mul_pow_rsqrt_6)
        /*0014*/ 	.word	0x00000000


	//----- nvinfo : EIATTR_FRAME_SIZE
	.align		4
.L_4:
        /*0018*/ 	.byte	0x04, 0x11
        /*001a*/ 	.short	(.L_6 - .L_5)
	.align		4
.L_5:
        /*001c*/ 	.word	index@(triton_red_fused__to_copy_add_mean_mul_pow_rsqrt_6)
        /*0020*/ 	.word	0x00000000


	//----- nvinfo : EIATTR_MIN_STACK_SIZE
	.align		4
.L_6:
        /*0024*/ 	.byte	0x04, 0x12
        /*0026*/ 	.short	(.L_8 - .L_7)
	.align		4
.L_7:
        /*0028*/ 	.word	index@(triton_red_fused__to_copy_add_mean_mul_pow_rsqrt_6)
        /*002c*/ 	.word	0x00000000
.L_8:


//--------------------- .nv.info.triton_red_fused__to_copy_add_mean_mul_pow_rsqrt_6 --------------------------
	.section	.nv.info.triton_red_fused__to_copy_add_mean_mul_pow_rsqrt_6,"",@"SHT_CUDA_INFO"
	.sectionflags	@""
	.align	4


	//----- nvinfo : EIATTR_CUDA_API_VERSION
	.align		4
        /*0000*/ 	.byte	0x04, 0x37
        /*0002*/ 	.short	(.L_10 - .L_9)
.L_9:
        /*0004*/ 	.word	0x0000007c


	//----- nvinfo : EIATTR_KPARAM_INFO
	.align		4
.L_10:
        /*0008*/ 	.byte	0x04, 0x17
        /*000a*/ 	.short	(.L_12 - .L_11)
.L_11:
        /*000c*/ 	.word	0x00000000
        /*0010*/ 	.short	0x0007
        /*0012*/ 	.short	0x0030
        /*0014*/ 	.byte	0x00, 0xf4, 0x21, 0x00


	//----- nvinfo : EIATTR_KPARAM_INFO
	.align		4
.L_12:
        /*0018*/ 	.byte	0x04, 0x17
        /*001a*/ 	.short	(.L_14 - .L_13)
.L_13:
        /*001c*/ 	.word	0x00000000
        /*0020*/ 	.short	0x0006
        /*0022*/ 	.short	0x002c
        /*0024*/ 	.byte	0x00, 0xf0, 0x11, 0x00


	//----- nvinfo : EIATTR_KPARAM_INFO
	.align		4
.L_14:
        /*0028*/ 	.byte	0x04, 0x17
        /*002a*/ 	.short	(.L_16 - .L_15)
.L_15:
        /*002c*/ 	.word	0x00000000
        /*0030*/ 	.short	0x0005
        /*0032*/ 	.short	0x0028
        /*0034*/ 	.byte	0x00, 0xf0, 0x11, 0x00


	//----- nvinfo : EIATTR_KPARAM_INFO
	.align		4
.L_16:
        /*0038*/ 	.byte	0x04, 0x17
        /*003a*/ 	.short	(.L_18 - .L_17)
.L_17:
        /*003c*/ 	.word	0x00000000
        /*0040*/ 	.short	0x0004
        /*0042*/ 	.short	0x0020
        /*0044*/ 	.byte	0x00, 0xf4, 0x21, 0x00


	//----- nvinfo : EIATTR_KPARAM_INFO
	.align		4
.L_18:
        /*0048*/ 	.byte	0x04, 0x17
        /*004a*/ 	.short	(.L_20 - .L_19)
.L_19:
        /*004c*/ 	.word	0x00000000
        /*0050*/ 	.short	0x0003
        /*0052*/ 	.short	0x0018
        /*0054*/ 	.byte	0x00, 0xf4, 0x21, 0x00


	//----- nvinfo : EIATTR_KPARAM_INFO
	.align		4
.L_20:
        /*0058*/ 	.byte	0x04, 0x17
        /*005a*/ 	.short	(.L_22 - .L_21)
.L_21:
        /*005c*/ 	.word	0x00000000
        /*0060*/ 	.short	0x0002
        /*0062*/ 	.short	0x0010
        /*0064*/ 	.byte	0x00, 0xf4, 0x21, 0x00


	//----- nvinfo : EIATTR_KPARAM_INFO
	.align		4
.L_22:
        /*0068*/ 	.byte	0x04, 0x17
        /*006a*/ 	.short	(.L_24 - .L_23)
.L_23:
        /*006c*/ 	.word	0x00000000
        /*0070*/ 	.short	0x0001
        /*0072*/ 	.short	0x0008
        /*0074*/ 	.byte	0x00, 0xf4, 0x21, 0x00


	//----- nvinfo : EIATTR_KPARAM_INFO
	.align		4
.L_24:
        /*0078*/ 	.byte	0x04, 0x17
        /*007a*/ 	.short	(.L_26 - .L_25)
.L_25:
        /*007c*/ 	.word	0x00000000
        /*0080*/ 	.short	0x0000
        /*0082*/ 	.short	0x0000
        /*0084*/ 	.byte	0x00, 0xf4, 0x21, 0x00


	//----- nvinfo : EIATTR_SPARSE_MMA_MASK
	.align		4
.L_26:
        /*0088*/ 	.byte	0x03, 0x50
        /*008a*/ 	.short	0x0000


	//----- nvinfo : EIATTR_MAXREG_COUNT
	.align		4
        /*008c*/ 	.byte	0x03, 0x1b
        /*008e*/ 	.short	0x00ff


	//----- nvinfo : EIATTR_COOP_GROUP_MASK_REGIDS
	.align		4
        /*0090*/ 	.byte	0x04, 0x29
        /*0092*/ 	.short	(.L_28 - .L_27)


	//   ....[0]....
.L_27:
        /*0094*/ 	.word	0xffffffff


	//----- nvinfo : EIATTR_COOP_GROUP_INSTR_OFFSETS
	.align		4
.L_28:
        /*0098*/ 	.byte	0x04, 0x28
        /*009a*/ 	.short	(.L_30 - .L_29)


	//   ....[0]....
.L_29:
        /*009c*/ 	.word	0x00000370


	//----- nvinfo : EIATTR_EXIT_INSTR_OFFSETS
	.align		4
.L_30:
        /*00a0*/ 	.byte	0x04, 0x1c
        /*00a2*/ 	.short	(.L_32 - .L_31)


	//   ....[0]....
.L_31:
        /*00a4*/ 	.word	0x000007c0


	//----- nvinfo : EIATTR_REQNTID
	.align		4
.L_32:
        /*00a8*/ 	.byte	0x04, 0x10
        /*00aa*/ 	.short	(.L_34 - .L_33)
.L_33:
        /*00ac*/ 	.word	0x00000080
        /*00b0*/ 	.word	0x00000001
        /*00b4*/ 	.word	0x00000001


	//----- nvinfo : EIATTR_CBANK_PARAM_SIZE
	.align		4
.L_34:
        /*00b8*/ 	.byte	0x03, 0x19
        /*00ba*/ 	.short	0x0038


	//----- nvinfo : EIATTR_PARAM_CBANK
	.align		4
        /*00bc*/ 	.byte	0x04, 0x0a
        /*00be*/ 	.short	(.L_36 - .L_35)
	.align		4
.L_35:
        /*00c0*/ 	.word	index@(.nv.constant0.triton_red_fused__to_copy_add_mean_mul_pow_rsqrt_6)
        /*00c4*/ 	.short	0x0210
        /*00c6*/ 	.short	0x0038


	//----- nvinfo : EIATTR_SW_WAR
	.align		4
.L_36:
        /*00c8*/ 	.byte	0x04, 0x36
        /*00ca*/ 	.short	(.L_38 - .L_37)
.L_37:
        /*00cc*/ 	.word	0x00000008
.L_38:


//--------------------- .nv.callgraph             --------------------------
	.section	.nv.callgraph,"",@"SHT_CUDA_CALLGRAPH"
	.align	4
	.sectionentsize	8
	.align		4
        /*0000*/ 	.word	0x00000000
	.align		4
        /*0004*/ 	.word	0xffffffff
	.align		4
        /*0008*/ 	.word	0x00000000
	.align		4
        /*000c*/ 	.word	0xfffffffe
	.align		4
        /*0010*/ 	.word	0x00000000
	.align		4
        /*0014*/ 	.word	0xfffffffd
	.align		4
        /*0018*/ 	.word	0x00000000
	.align		4
        /*001c*/ 	.word	0xfffffffc


//--------------------- .nv.constant4             --------------------------
	.section	.nv.constant4,"a",@progbits
	.align	8
	.align		8
.nv.constant4:
        /*0000*/ 	.dword	_$_str


//--------------------- .text.triton_red_fused__to_copy_add_mean_mul_pow_rsqrt_6 --------------------------
	.section	.text.triton_red_fused__to_copy_add_mean_mul_pow_rsqrt_6,"ax",@progbits
	.sectionflags	@"SHF_BARRIERS=1"
	.align	128
        .global         triton_red_fused__to_copy_add_mean_mul_pow_rsqrt_6
        .type           triton_red_fused__to_copy_add_mean_mul_pow_rsqrt_6,@function
        .size           triton_red_fused__to_copy_add_mean_mul_pow_rsqrt_6,(.L_x_3 - triton_red_fused__to_copy_add_mean_mul_pow_rsqrt_6)
        .other          triton_red_fused__to_copy_add_mean_mul_pow_rsqrt_6,@"STO_CUDA_ENTRY STV_DEFAULT"
triton_red_fused__to_copy_add_mean_mul_pow_rsqrt_6:
.text.triton_red_fused__to_copy_add_mean_mul_pow_rsqrt_6:
[----:B------:R-:W0:Y:S02]  /*0000*/  LDC R1, c[0x0][0x28] ;  /* 0x00000a00ff017b82 */ /* 0x000e240000000800 */
[----:B------:R-:W1:Y:S01]  /*0010*/  S2R R14, SR_TID.X ;  /* 0x00000000000e7919 */ /* 0x000e620000002100 */
[----:B------:R-:W2:Y:S01]  /*0020*/  LDC.64 R4, c[0x0][0x218] ;  /* 0x00008600ff047b82 */ /* 0x000ea20000000a00 */
[----:B------:R-:W-:Y:S01]  /*0030*/  ULDC UR4, c[0x0][0x238] ;  /* 0x00008e0000047ab9 */ /* 0x000fe20000000800 */
[----:B------:R-:W-:Y:S01]  /*0040*/  HFMA2.MMA R20, -RZ, RZ, 0, 0 ;  /* 0x00000000ff147435 */ /* 0x000fe200000001ff */
[----:B------:R-:W3:Y:S01]  /*0050*/  S2R R15, SR_CTAID.X ;  /* 0x00000000000f7919 */ /* 0x000ee20000002500 */
[----:B------:R-:W-:Y:S01]  /*0060*/  HFMA2.MMA R17, -RZ, RZ, 0, 0 ;  /* 0x00000000ff117435 */ /* 0x000fe200000001ff */
[----:B------:R-:W-:Y:S02]  /*0070*/  MOV R21, 0xfffffff8 ;  /* 0xfffffff800157802 */ /* 0x000fe40000000f00 */
[----:B------:R-:W-:Y:S01]  /*0080*/  CS2R R18, SRZ ;  /* 0x0000000000127805 */ /* 0x000fe2000001ff00 */
[----:B------:R-:W-:Y:S01]  /*0090*/  ULDC.64 UR6, c[0x0][0x208] ;  /* 0x0000820000067ab9 */ /* 0x000fe20000000a00 */
[----:B------:R-:W2:Y:S01]  /*00a0*/  LDC.64 R2, c[0x0][0x220] ;  /* 0x00008800ff027b82 */ /* 0x000ea20000000a00 */
[----:B-1----:R-:W-:-:S02]  /*00b0*/  SHF.R.U32.HI R16, RZ, 0x1, R14 ;  /* 0x00000001ff107819 */ /* 0x002fc4000001160e */
[----:B------:R-:W-:Y:S02]  /*00c0*/  SHF.L.U32 R6, R14, 0x2, RZ ;  /* 0x000000020e067819 */ /* 0x000fe400000006ff */
[----:B---3--:R-:W-:Y:S02]  /*00d0*/  SHF.L.U32 R15, R15, 0x6, RZ ;  /* 0x000000060f0f7819 */ /* 0x008fe400000006ff */
[----:B------:R-:W-:Y:S02]  /*00e0*/  SGXT.U32 R16, R16, 0x6 ;  /* 0x000000061010781a */ /* 0x000fe40000000000 */
[----:B------:R-:W-:Y:S02]  /*00f0*/  LOP3.LUT R7, R6, 0x4, RZ, 0xc0, !PT ;  /* 0x0000000406077812 */ /* 0x000fe400078ec0ff */
[----:B------:R-:W-:-:S04]  /*0100*/  LOP3.LUT R0, R16, R15, RZ, 0xfc, !PT ;  /* 0x0000000f10007212 */ /* 0x000fc800078efcff */
[C---:B------:R-:W-:Y:S02]  /*0110*/  ISETP.GE.AND P1, PT, R0.reuse, UR4, PT ;  /* 0x0000000400007c0c */ /* 0x040fe4000bf26270 */
[----:B--2---:R-:W-:-:S11]  /*0120*/  LEA R0, R0, R7, 0xc ;  /* 0x0000000700007211 */ /* 0x004fd600078e60ff */
.L_x_0:
[----:B------:R-:W-:Y:S02]  /*0130*/  IADD3 R21, R21, 0x8, RZ ;  /* 0x0000000815157810 */ /* 0x000fe40007ffe0ff */
[----:B------:R-:W-:Y:S02]  /*0140*/  CS2R R6, SRZ ;  /* 0x0000000000067805 */ /* 0x000fe4000001ff00 */
[----:B------:R-:W-:Y:S02]  /*0150*/  CS2R R10, SRZ ;  /* 0x00000000000a7805 */ /* 0x000fe4000001ff00 */
[----:B------:R-:W-:-:S05]  /*0160*/  LOP3.LUT R13, R0, R21, RZ, 0xfc, !PT ;  /* 0x00000015000d7212 */ /* 0x000fca00078efcff */
[----:B------:R-:W-:-:S04]  /*0170*/  IMAD.WIDE R8, R13, 0x2, R4 ;  /* 0x000000020d087825 */ /* 0x000fc800078e0204 */
[----:B------:R-:W-:Y:S01]  /*0180*/  IMAD.WIDE R12, R13, 0x2, R2 ;  /* 0x000000020d0c7825 */ /* 0x000fe200078e0202 */
[----:B------:R-:W2:Y:S04]  /*0190*/  @!P1 LDG.E.EL.64 R6, desc[UR6][R8.64] ;  /* 0x0000000608069981 */ /* 0x000ea8000c2e1b00 */
[----:B------:R-:W3:Y:S01]  /*01a0*/  @!P1 LDG.E.EL.64 R10, desc[UR6][R12.64] ;  /* 0x000000060c0a9981 */ /* 0x000ee2000c2e1b00 */
[----:B------:R-:W-:Y:S01]  /*01b0*/  ISETP.GE.U32.AND P0, PT, R21, 0xff8, PT ;  /* 0x00000ff81500780c */ /* 0x000fe20003f06070 */
[----:B--2---:R-:W-:Y:S02]  /*01c0*/  HADD2.F32 R23, -RZ, R6.H0_H0 ;  /* 0x20000006ff177230 */ /* 0x004fe40000004100 */
[----:B------:R-:W-:Y:S02]  /*01d0*/  HADD2.F32 R25, -RZ, R6.H1_H1 ;  /* 0x30000006ff197230 */ /* 0x000fe40000004100 */
[----:B---3--:R-:W-:-:S02]  /*01e0*/  HADD2.F32 R6, -RZ, R10.H0_H0 ;  /* 0x2000000aff067230 */ /* 0x008fc40000004100 */
[----:B------:R-:W-:Y:S02]  /*01f0*/  HADD2.F32 R10, -RZ, R10.H1_H1 ;  /* 0x3000000aff0a7230 */ /* 0x000fe40000004100 */
[----:B------:R-:W-:Y:S02]  /*0200*/  HADD2.F32 R22, -RZ, R11.H0_H0 ;  /* 0x2000000bff167230 */ /* 0x000fe40000004100 */
[----:B------:R-:W-:Y:S01]  /*0210*/  FADD R23, R23, R6 ;  /* 0x0000000617177221 */ /* 0x000fe20000000000 */
[----:B------:R-:W-:Y:S02]  /*0220*/  HADD2.F32 R27, -RZ, R7.H0_H0 ;  /* 0x20000007ff1b7230 */ /* 0x000fe40000004100 */
[----:B------:R-:W-:Y:S01]  /*0230*/  FADD R10, R25, R10 ;  /* 0x0000000a190a7221 */ /* 0x000fe20000000000 */
[----:B------:R-:W-:Y:S02]  /*0240*/  HADD2.F32 R6, -RZ, R7.H1_H1 ;  /* 0x30000007ff067230 */ /* 0x000fe40000004100 */
[----:B------:R-:W-:Y:S01]  /*0250*/  @!P1 FFMA R20, R23, R23, R20 ;  /* 0x0000001717149223 */ /* 0x000fe20000000014 */
[----:B------:R-:W-:-:S02]  /*0260*/  HADD2.F32 R11, -RZ, R11.H1_H1 ;  /* 0x3000000bff0b7230 */ /* 0x000fc40000004100 */
[----:B------:R-:W-:Y:S01]  /*0270*/  FADD R25, R27, R22 ;  /* 0x000000161b197221 */ /* 0x000fe20000000000 */
[----:B------:R-:W-:Y:S02]  /*0280*/  @!P1 FFMA R19, R10, R10, R19 ;  /* 0x0000000a0a139223 */ /* 0x000fe40000000013 */
[----:B------:R-:W-:Y:S01]  /*0290*/  FADD R6, R6, R11 ;  /* 0x0000000b06067221 */ /* 0x000fe20000000000 */
[----:B------:R-:W-:-:S03]  /*02a0*/  @!P1 FFMA R18, R25, R25, R18 ;  /* 0x0000001919129223 */ /* 0x000fc60000000012 */
[----:B------:R-:W-:Y:S01]  /*02b0*/  @!P1 FFMA R17, R6, R6, R17 ;  /* 0x0000000606119223 */ /* 0x000fe20000000011 */
[----:B------:R-:W-:Y:S06]  /*02c0*/  @!P0 BRA `(.L_x_0) ;  /* 0xfffffffc00988947 */ /* 0x000fec000383ffff */
[----:B------:R-:W-:Y:S01]  /*02d0*/  FADD R19, R20, R19 ;  /* 0x0000001314137221 */ /* 0x000fe20000000000 */
[----:B------:R-:W1:Y:S01]  /*02e0*/  S2UR UR5, SR_CgaCtaId ;  /* 0x00000000000579c3 */ /* 0x000e620000008800 */
[----:B------:R-:W-:Y:S01]  /*02f0*/  UMOV UR4, 0x400 ;  /* 0x0000040000047882 */ /* 0x000fe20000000000 */
[----:B------:R-:W-:Y:S01]  /*0300*/  LOP3.LUT R2, R14, 0x3f, RZ, 0xc0, !PT ;  /* 0x0000003f0e027812 */ /* 0x000fe200078ec0ff */
[----:B------:R-:W-:Y:S01]  /*0310*/  FADD R18, R18, R19 ;  /* 0x0000001312127221 */ /* 0x000fe20000000000 */
[----:B------:R-:W-:Y:S02]  /*0320*/  LOP3.LUT P0, RZ, R14, 0x40, RZ, 0xc0, !PT ;  /* 0x000000400eff7812 */ /* 0x000fe4000780c0ff */
[----:B------:R-:W-:Y:S01]  /*0330*/  LOP3.LUT R15, R15, 0x3f, R14, 0xf8, !PT ;  /* 0x0000003f0f0f7812 */ /* 0x000fe200078ef80e */
[----:B------:R-:W-:Y:S01]  /*0340*/  FADD R18, R17, R18 ;  /* 0x0000001211127221 */ /* 0x000fe20000000000 */
[----:B------:R-:W2:Y:S01]  /*0350*/  LDC.64 R8, c[0x0][0x210] ;  /* 0x00008400ff087b82 */ /* 0x000ea20000000a00 */
[----:B------:R-:W-:-:S03]  /*0360*/  MOV R17, 0x39800000 ;  /* 0x3980000000117802 */ /* 0x000fc60000000f00 */
[----:B------:R-:W3:Y:S04]  /*0370*/  SHFL.BFLY PT, R3, R18, 0x1, 0x1f ;  /* 0x0c201f0012037f89 */ /* 0x000ee800000e0000 */
[----:B------:R-:W4:Y:S01]  /*0380*/  LDC.64 R10, c[0x0][0x228] ;  /* 0x00008a00ff0a7b82 */ /* 0x000f220000000a00 */
[----:B-1----:R-:W-:-:S07]  /*0390*/  UPRMT UR4, UR5, 0x654, UR4 ;  /* 0x0000065405047896 */ /* 0x002fce0008000004 */
[----:B------:R-:W1:Y:S01]  /*03a0*/  LDC.64 R6, c[0x0][0x230] ;  /* 0x00008c00ff067b82 */ /* 0x000e620000000a00 */
[----:B------:R-:W-:Y:S02]  /*03b0*/  LEA R5, R16, UR4, 0x2 ;  /* 0x0000000410057c11 */ /* 0x000fe4000f8e10ff */
[----:B------:R-:W-:Y:S01]  /*03c0*/  LEA R2, R2, UR4, 0x2 ;  /* 0x0000000402027c11 */ /* 0x000fe2000f8e10ff */
[----:B------:R-:W-:Y:S01]  /*03d0*/  ULDC UR4, c[0x0][0x238] ;  /* 0x00008e0000047ab9 */ /* 0x000fe20000000800 */
[C---:B--2---:R-:W-:Y:S01]  /*03e0*/  IMAD.WIDE R8, R15.reuse, 0x4, R8 ;  /* 0x000000040f087825 */ /* 0x044fe200078e0208 */
[----:B------:R-:W-:-:S03]  /*03f0*/  ISETP.LT.AND P0, PT, R15, UR4, !P0 ;  /* 0x000000040f007c0c */ /* 0x000fc6000c701270 */
[----:B---3--:R-:W-:Y:S01]  /*0400*/  FADD R12, R18, R3 ;  /* 0x00000003120c7221 */ /* 0x008fe20000000000 */
[----:B------:R-:W-:Y:S02]  /*0410*/  LOP3.LUT R15, R14, 0x1, RZ, 0xc0, !PT ;  /* 0x000000010e0f7812 */ /* 0x000fe400078ec0ff */
[----:B------:R-:W-:Y:S02]  /*0420*/  MOV R18, 0xffffffff ;  /* 0xffffffff00127802 */ /* 0x000fe40000000f00 */
[----:B------:R2:W-:Y:S01]  /*0430*/  STS [R5], R12 ;  /* 0x0000000c05007388 */ /* 0x0005e20000000800 */
[----:B----4-:R-:W-:Y:S01]  /*0440*/  IMAD.WIDE.U32 R14, R15, 0x8, R10 ;  /* 0x000000080f0e7825 */ /* 0x010fe200078e000a */
[----:B------:R-:W-:Y:S01]  /*0450*/  MOV R10, 0xfffffff8 ;  /* 0xfffffff8000a7802 */ /* 0x000fe20000000f00 */
[----:B------:R-:W-:Y:S08]  /*0460*/  BAR.SYNC.DEFER_BLOCKING 0x0 ;  /* 0x0000000000007b1d */ /* 0x000ff00000010000 */
[----:B--2---:R-:W1:Y:S01]  /*0470*/  LDC.64 R4, c[0x0][0x220] ;  /* 0x00008800ff047b82 */ /* 0x004e620000000a00 */
[----:B------:R-:W-:-:S06]  /*0480*/  FFMA R12, R12, R17, 9.9999997473787516356e-06 ;  /* 0x3727c5ac0c0c7423 */ /* 0x000fcc0000000011 */
[----:B------:R-:W-:Y:S01]  /*0490*/  MUFU.RSQ R12, R12 ;  /* 0x0000000c000c7308 */ /* 0x000fe20000001400 */
[----:B------:R-:W2:Y:S02]  /*04a0*/  LDS R2, [R2] ;  /* 0x0000000002027984 */ /* 0x000ea40000000800 */
[----:B--2---:R-:W-:Y:S02]  /*04b0*/  FFMA R13, R2, R17, 9.9999997473787516356e-06 ;  /* 0x3727c5ac020d7423 */ /* 0x004fe40000000011 */
[----:B------:R-:W1:Y:S04]  /*04c0*/  LDC.64 R2, c[0x0][0x218] ;  /* 0x00008600ff027b82 */ /* 0x000e680000000a00 */
[----:B------:R-:W2:Y:S04]  /*04d0*/  MUFU.RSQ R13, R13 ;  /* 0x0000000d000d7308 */ /* 0x000ea80000001400 */
[----:B------:R-:W-:Y:S06]  /*04e0*/  BAR.SYNC.DEFER_BLOCKING 0x0 ;  /* 0x0000000000007b1d */ /* 0x000fec0000010000 */
[----:B-12---:R4:W-:Y:S02]  /*04f0*/  @P0 STG.E desc[UR6][R8.64], R13 ;  /* 0x0000000d08000986 */ /* 0x0069e4000c101906 */
.L_x_1:
[----:B----4-:R-:W-:Y:S02]  /*0500*/  IADD3 R13, P0, R10, 0x8, RZ ;  /* 0x000000080a0d7810 */ /* 0x010fe40007f1e0ff */
[----:B-1----:R-:W-:Y:S02]  /*0510*/  CS2R R8, SRZ ;  /* 0x0000000000087805 */ /* 0x002fe4000001ff00 */
[----:B------:R-:W-:Y:S01]  /*0520*/  CS2R R10, SRZ ;  /* 0x00000000000a7805 */ /* 0x000fe2000001ff00 */
[----:B------:R1:W2:Y:S01]  /*0530*/  LDG.E.EL.64 R16, desc[UR6][R14.64] ;  /* 0x000000060e107981 */ /* 0x0002a2000c2e1b00 */
[----:B------:R-:W-:-:S05]  /*0540*/  LOP3.LUT R19, R0, R13, RZ, 0xfc, !PT ;  /* 0x0000000d00137212 */ /* 0x000fca00078efcff */
[----:B------:R-:W-:-:S04]  /*0550*/  IMAD.WIDE R20, R19, 0x2, R2 ;  /* 0x0000000213147825 */ /* 0x000fc800078e0202 */
[----:B------:R-:W-:Y:S01]  /*0560*/  IMAD.WIDE R22, R19, 0x2, R4 ;  /* 0x0000000213167825 */ /* 0x000fe200078e0204 */
[----:B------:R-:W3:Y:S04]  /*0570*/  @!P1 LDG.E.EF.64 R8, desc[UR6][R20.64] ;  /* 0x0000000614089981 */ /* 0x000ee8000c0e1b00 */
[----:B------:R-:W4:Y:S01]  /*0580*/  @!P1 LDG.E.EF.64 R10, desc[UR6][R22.64] ;  /* 0x00000006160a9981 */ /* 0x000f22000c0e1b00 */
[----:B------:R-:W-:Y:S02]  /*0590*/  IADD3.X R18, RZ, R18, RZ, P0, !PT ;  /* 0x00000012ff127210 */ /* 0x000fe400007fe4ff */
[----:B------:R-:W-:-:S04]  /*05a0*/  ISETP.GE.U32.AND P0, PT, R13, 0xff8, PT ;  /* 0x00000ff80d00780c */ /* 0x000fc80003f06070 */
[----:B------:R-:W-:Y:S02]  /*05b0*/  ISETP.GE.U32.AND.EX P0, PT, R18, RZ, PT, P0 ;  /* 0x000000ff1200720c */ /* 0x000fe40003f06100 */
[----:B-1----:R-:W-:-:S04]  /*05c0*/  IADD3 R14, P2, R14, 0x10, RZ ;  /* 0x000000100e0e7810 */ /* 0x002fc80007f5e0ff */
[----:B------:R-:W-:Y:S01]  /*05d0*/  IADD3.X R15, RZ, R15, RZ, P2, !PT ;  /* 0x0000000fff0f7210 */ /* 0x000fe200017fe4ff */
[----:B---3--:R-:W-:Y:S02]  /*05e0*/  HADD2.F32 R26, -RZ, R9.H1_H1 ;  /* 0x30000009ff1a7230 */ /* 0x008fe40000004100 */
[----:B------:R-:W-:Y:S02]  /*05f0*/  HADD2.F32 R27, -RZ, R9.H0_H0 ;  /* 0x20000009ff1b7230 */ /* 0x000fe40000004100 */
[----:B------:R-:W-:Y:S02]  /*0600*/  HADD2.F32 R24, -RZ, R8.H1_H1 ;  /* 0x30000008ff187230 */ /* 0x000fe40000004100 */
[----:B----4-:R-:W-:Y:S02]  /*0610*/  HADD2.F32 R25, -RZ, R10.H0_H0 ;  /* 0x2000000aff197230 */ /* 0x010fe40000004100 */
[----:B------:R-:W-:Y:S02]  /*0620*/  HADD2.F32 R9, -RZ, R10.H1_H1 ;  /* 0x3000000aff097230 */ /* 0x000fe40000004100 */
[----:B------:R-:W-:-:S02]  /*0630*/  HADD2.F32 R8, -RZ, R8.H0_H0 ;  /* 0x20000008ff087230 */ /* 0x000fc40000004100 */
[----:B------:R-:W-:Y:S02]  /*0640*/  HADD2.F32 R10, -RZ, R11.H0_H0 ;  /* 0x2000000bff0a7230 */ /* 0x000fe40000004100 */
[----:B------:R-:W-:Y:S02]  /*0650*/  HADD2.F32 R11, -RZ, R11.H1_H1 ;  /* 0x3000000bff0b7230 */ /* 0x000fe40000004100 */
[----:B------:R-:W-:Y:S01]  /*0660*/  FADD R25, R8, R25 ;  /* 0x0000001908197221 */ /* 0x000fe20000000000 */
[----:B------:R-:W-:Y:S01]  /*0670*/  FADD R9, R24, R9 ;  /* 0x0000000918097221 */ /* 0x000fe20000000000 */
[----:B------:R-:W-:Y:S01]  /*0680*/  FADD R27, R27, R10 ;  /* 0x0000000a1b1b7221 */ /* 0x000fe20000000000 */
[----:B--2---:R-:W-:Y:S02]  /*0690*/  HADD2.F32 R8, -RZ, R16.H1_H1 ;  /* 0x30000010ff087230 */ /* 0x004fe40000004100 */
[----:B------:R-:W-:Y:S01]  /*06a0*/  FADD R11, R26, R11 ;  /* 0x0000000b1a0b7221 */ /* 0x000fe20000000000 */
[----:B------:R-:W-:-:S02]  /*06b0*/  HADD2.F32 R16, -RZ, R16.H0_H0 ;  /* 0x20000010ff107230 */ /* 0x000fc40000004100 */
[C---:B------:R-:W-:Y:S01]  /*06c0*/  FMUL R25, R12.reuse, R25 ;  /* 0x000000190c197220 */ /* 0x040fe20000400000 */
[----:B------:R-:W-:Y:S02]  /*06d0*/  HADD2.F32 R10, -RZ, R17.H1_H1 ;  /* 0x30000011ff0a7230 */ /* 0x000fe40000004100 */
[C---:B------:R-:W-:Y:S01]  /*06e0*/  FMUL R9, R12.reuse, R9 ;  /* 0x000000090c097220 */ /* 0x040fe20000400000 */
[----:B------:R-:W-:Y:S02]  /*06f0*/  HADD2.F32 R17, -RZ, R17.H0_H0 ;  /* 0x20000011ff117230 */ /* 0x000fe40000004100 */
[C---:B------:R-:W-:Y:S01]  /*0700*/  FMUL R20, R12.reuse, R27 ;  /* 0x0000001b0c147220 */ /* 0x040fe20000400000 */
[----:B------:R-:W-:Y:S01]  /*0710*/  FMUL R11, R12, R11 ;  /* 0x0000000b0c0b7220 */ /* 0x000fe20000400000 */
[----:B------:R-:W-:Y:S01]  /*0720*/  FMUL R16, R16, R25 ;  /* 0x0000001910107220 */ /* 0x000fe20000400000 */
[----:B------:R-:W-:Y:S01]  /*0730*/  FMUL R9, R8, R9 ;  /* 0x0000000908097220 */ /* 0x000fe20000400000 */
[----:B------:R-:W-:Y:S01]  /*0740*/  FMUL R17, R17, R20 ;  /* 0x0000001411117220 */ /* 0x000fe20000400000 */
[----:B------:R-:W-:-:S03]  /*0750*/  FMUL R10, R10, R11 ;  /* 0x0000000b0a0a7220 */ /* 0x000fc60000400000 */
[----:B------:R-:W-:Y:S01]  /*0760*/  F2FP.F16.F32.PACK_AB R16, R9, R16 ;  /* 0x000000100910723e */ /* 0x000fe200000000ff */
[----:B------:R-:W-:Y:S01]  /*0770*/  IMAD.WIDE R8, R19, 0x2, R6 ;  /* 0x0000000213087825 */ /* 0x000fe200078e0206 */
[----:B------:R-:W-:Y:S02]  /*0780*/  F2FP.F16.F32.PACK_AB R17, R10, R17 ;  /* 0x000000110a11723e */ /* 0x000fe400000000ff */
[----:B------:R-:W-:-:S03]  /*0790*/  MOV R10, R13 ;  /* 0x0000000d000a7202 */ /* 0x000fc60000000f00 */
[----:B------:R1:W-:Y:S01]  /*07a0*/  @!P1 STG.E.64 desc[UR6][R8.64], R16 ;  /* 0x0000001008009986 */ /* 0x0003e2000c101b06 */
[----:B------:R-:W-:Y:S05]  /*07b0*/  @!P0 BRA `(.L_x_1) ;  /* 0xfffffffc00508947 */ /* 0x000fea000383ffff */
[----:B------:R-:W-:Y:S05]  /*07c0*/  EXIT ;  /* 0x000000000000794d */ /* 0x000fea0003800000 */
.L_x_2:
[----:B------:R-:W-:-:S00]  /*07d0*/  BRA `(.L_x_2) ;  /* 0xfffffffc00fc7947 */ /* 0x000fc0000383ffff */
[----:B------:R-:W-:-:S00]  /*07e0*/  NOP ;  /* 0x0000000000007918 */ /* 0x000fc00000000000 */
        /* <DEDUP_REMOVED lines=9> */
.L_x_3:


//--------------------- .nv.global.init           --------------------------
	.section	.nv.global.init,"aw",@progbits
.nv.global.init:
	.type		_$_str,@object
	.size		_$_str,(.L_0 - _$_str)
_$_str:
        /*0000*/ 	.byte	0x5f, 0x5f, 0x43, 0x55, 0x44, 0x41, 0x5f, 0x46, 0x54, 0x5a, 0x00
.L_0:


//--------------------- .nv.shared.triton_red_fused__to_copy_add_mean_mul_pow_rsqrt_6 --------------------------
	.section	.nv.shared.triton_red_fused__to_copy_add_mean_mul_pow_rsqrt_6,"aw",@nobits
	.sectionflags	@""
	.align	16
	.zero		1024


//--------------------- .nv.constant0.triton_red_fused__to_copy_add_mean_mul_pow_rsqrt_6 --------------------------
	.section	.nv.constant0.triton_red_fused__to_copy_add_mean_mul_pow_rsqrt_6,"a",@progbits
	.sectionflags	@""
	.align	4
.nv.constant0.triton_red_fused__to_copy_add_mean_mul_pow_rsqrt_6:
	.zero		584
